//
// Generated by NVIDIA NVVM Compiler
//
// Compiler Build ID: CL-36424714
// Cuda compilation tools, release 13.0, V13.0.88
// Based on NVVM 20.0.0
//

.version 9.0
.target sm_100
.address_size 64

	// .globl	_Z11wmma_kernelP6__halfS0_Pfiii

.visible .entry _Z11wmma_kernelP6__halfS0_Pfiii(
	.param .u64 .ptr .align 1 _Z11wmma_kernelP6__halfS0_Pfiii_param_0,
	.param .u64 .ptr .align 1 _Z11wmma_kernelP6__halfS0_Pfiii_param_1,
	.param .u64 .ptr .align 1 _Z11wmma_kernelP6__halfS0_Pfiii_param_2,
	.param .u32 _Z11wmma_kernelP6__halfS0_Pfiii_param_3,
	.param .u32 _Z11wmma_kernelP6__halfS0_Pfiii_param_4,
	.param .u32 _Z11wmma_kernelP6__halfS0_Pfiii_param_5
)
{
	.reg .b32 	%r<19>;
	.reg .b32 	%f<10>;
	.reg .b64 	%rd<7>;

	ld.param.u64 	%rd1, [_Z11wmma_kernelP6__halfS0_Pfiii_param_0];
	ld.param.u64 	%rd2, [_Z11wmma_kernelP6__halfS0_Pfiii_param_1];
	ld.param.u64 	%rd3, [_Z11wmma_kernelP6__halfS0_Pfiii_param_2];
	ld.param.u32 	%r1, [_Z11wmma_kernelP6__halfS0_Pfiii_param_4];
	ld.param.u32 	%r2, [_Z11wmma_kernelP6__halfS0_Pfiii_param_5];
	cvta.to.global.u64 	%rd4, %rd1;
	cvta.to.global.u64 	%rd5, %rd2;
	cvta.to.global.u64 	%rd6, %rd3;
	wmma.load.a.sync.aligned.row.m16n16k16.global.f16 	{%r3, %r4, %r5, %r6, %r7, %r8, %r9, %r10}, [%rd4], %r2;
	wmma.load.b.sync.aligned.row.m16n16k16.global.f16 	{%r11, %r12, %r13, %r14, %r15, %r16, %r17, %r18}, [%rd5], %r1;
	mov.f32 	%f1, 0f00000000;
	wmma.mma.sync.aligned.row.row.m16n16k16.f32.f32 {%f2, %f3, %f4, %f5, %f6, %f7, %f8, %f9}, {%r3, %r4, %r5, %r6, %r7, %r8, %r9, %r10}, {%r11, %r12, %r13, %r14, %r15, %r16, %r17, %r18}, {%f1, %f1, %f1, %f1, %f1, %f1, %f1, %f1};
	wmma.store.d.sync.aligned.row.m16n16k16.global.f32 	[%rd6], {%f2, %f3, %f4, %f5, %f6, %f7, %f8, %f9}, %r1;
	ret;

}


// ===== COMPILED SASS (sm_100) =====

	.target	sm_100

	.elftype	@"ET_EXEC"


//--------------------- .note.nv.tkinfo           --------------------------
	.section	.note.nv.tkinfo,"",@"SHT_NOTE"
	.sectionflags	@"SHF_NOTE_NV_TKINFO"
	.tkinfo
        /*0018*/ 	.word	0x00000002
        /*0030*/ 	.string	""
        /*0030*/ 	.string	"ptxas"
        /*0030*/ 	.string	"Cuda compilation tools, release 13.0, V13.0.88"
        /*0030*/ 	.string	"Build cuda_13.0.r13.0/compiler.36424714_0"
        /*0030*/ 	.string	"-arch sm_100 -m 64 "



//--------------------- .note.nv.cuinfo           --------------------------
	.section	.note.nv.cuinfo,"",@"SHT_NOTE"
	.sectionflags	@"SHF_NOTE_NV_CUINFO"
        /*0018*/ 	.short	0x0002
        /*001a*/ 	.short	0x0064
        /*001c*/ 	.short	0x0082
	.zero		2


//--------------------- .nv.info                  --------------------------
	.section	.nv.info,"",@"SHT_CUDA_INFO"
	.align	4


	//----- nvinfo : EIATTR_REGCOUNT
	.align		4
        /*0000*/ 	.byte	0x04, 0x2f
        /*0002*/ 	.short	(.L_1 - .L_0)
	.align		4
.L_0:
        /*0004*/ 	.word	index@(_Z11wmma_kernelP6__halfS0_Pfiii)
        /*0008*/ 	.word	0x0000001a


	//----- nvinfo : EIATTR_FRAME_SIZE
	.align		4
.L_1:
        /*000c*/ 	.byte	0x04, 0x11
        /*000e*/ 	.short	(.L_3 - .L_2)
	.align		4
.L_2:
        /*0010*/ 	.word	index@(_Z11wmma_kernelP6__halfS0_Pfiii)
        /*0014*/ 	.word	0x00000000


	//----- nvinfo : EIATTR_MIN_STACK_SIZE
	.align		4
.L_3:
        /*0018*/ 	.byte	0x04, 0x12
        /*001a*/ 	.short	(.L_5 - .L_4)
	.align		4
.L_4:
        /*001c*/ 	.word	index@(_Z11wmma_kernelP6__halfS0_Pfiii)
        /*0020*/ 	.word	0x00000000
.L_5:


//--------------------- .nv.compat                --------------------------
	.section	.nv.compat,"",@"SHT_CUDA_COMPAT_INFO"
	.align	4
        /*0000*/ 	.byte	0x02, 0x09, 0x00, 0x00, 0x02, 0x02, 0x01, 0x00, 0x02, 0x05, 0x05, 0x00, 0x03, 0x07, 0x01, 0x01
        /*0010*/ 	.byte	0x02, 0x03, 0x00, 0x00, 0x02, 0x06, 0x01, 0x00, 0x04, 0x0b, 0x08, 0x00, 0x09, 0x00, 0x00, 0x00
        /*0020*/ 	.byte	0x00, 0x00, 0x00, 0x00


//--------------------- .nv.info._Z11wmma_kernelP6__halfS0_Pfiii --------------------------
	.section	.nv.info._Z11wmma_kernelP6__halfS0_Pfiii,"",@"SHT_CUDA_INFO"
	.sectionflags	@""
	.align	4


	//----- nvinfo : EIATTR_CUDA_API_VERSION
	.align		4
        /*0000*/ 	.byte	0x04, 0x37
        /*0002*/ 	.short	(.L_7 - .L_6)
.L_6:
        /*0004*/ 	.word	0x00000082


	//----- nvinfo : EIATTR_KPARAM_INFO
	.align		4
.L_7:
        /*0008*/ 	.byte	0x04, 0x17
        /*000a*/ 	.short	(.L_9 - .L_8)
.L_8:
        /*000c*/ 	.word	0x00000000
        /*0010*/ 	.short	0x0005
        /*0012*/ 	.short	0x0020
        /*0014*/ 	.byte	0x00, 0xf0, 0x11, 0x00


	//----- nvinfo : EIATTR_KPARAM_INFO
	.align		4
.L_9:
        /*0018*/ 	.byte	0x04, 0x17
        /*001a*/ 	.short	(.L_11 - .L_10)
.L_10:
        /*001c*/ 	.word	0x00000000
        /*0020*/ 	.short	0x0004
        /*0022*/ 	.short	0x001c
        /*0024*/ 	.byte	0x00, 0xf0, 0x11, 0x00


	//----- nvinfo : EIATTR_KPARAM_INFO
	.align		4
.L_11:
        /*0028*/ 	.byte	0x04, 0x17
        /*002a*/ 	.short	(.L_13 - .L_12)
.L_12:
        /*002c*/ 	.word	0x00000000
        /*0030*/ 	.short	0x0003
        /*0032*/ 	.short	0x0018
        /*0034*/ 	.byte	0x00, 0xf0, 0x11, 0x00


	//----- nvinfo : EIATTR_KPARAM_INFO
	.align		4
.L_13:
        /*0038*/ 	.byte	0x04, 0x17
        /*003a*/ 	.short	(.L_15 - .L_14)
.L_14:
        /*003c*/ 	.word	0x00000000
        /*0040*/ 	.short	0x0002
        /*0042*/ 	.short	0x0010
        /*0044*/ 	.byte	0x00, 0xf5, 0x21, 0x00


	//----- nvinfo : EIATTR_KPARAM_INFO
	.align		4
.L_15:
        /*0048*/ 	.byte	0x04, 0x17
        /*004a*/ 	.short	(.L_17 - .L_16)
.L_16:
        /*004c*/ 	.word	0x00000000
        /*0050*/ 	.short	0x0001
        /*0052*/ 	.short	0x0008
        /*0054*/ 	.byte	0x00, 0xf5, 0x21, 0x00


	//----- nvinfo : EIATTR_KPARAM_INFO
	.align		4
.L_17:
        /*0058*/ 	.byte	0x04, 0x17
        /*005a*/ 	.short	(.L_19 - .L_18)
.L_18:
        /*005c*/ 	.word	0x00000000
        /*0060*/ 	.short	0x0000
        /*0062*/ 	.short	0x0000
        /*0064*/ 	.byte	0x00, 0xf5, 0x21, 0x00


	//----- nvinfo : EIATTR_SPARSE_MMA_MASK
	.align		4
.L_19:
        /*0068*/ 	.byte	0x03, 0x50
        /*006a*/ 	.short	0x0000


	//----- nvinfo : EIATTR_WMMA_USED
	.align		4
        /*006c*/ 	.byte	0x01, 0x2b
	.zero		2


	//----- nvinfo : EIATTR_MAXREG_COUNT
	.align		4
        /*0070*/ 	.byte	0x03, 0x1b
        /*0072*/ 	.short	0x00ff


	//----- nvinfo : EIATTR_MERCURY_ISA_VERSION
	.align		4
        /*0074*/ 	.byte	0x03, 0x5f
        /*0076*/ 	.short	0x0101


	//----- nvinfo : EIATTR_VRC_CTA_INIT_COUNT
	.align		4
        /*0078*/ 	.byte	0x02, 0x4a
	.zero		1
	.zero		1


	//----- nvinfo : EIATTR_EXIT_INSTR_OFFSETS
	.align		4
        /*007c*/ 	.byte	0x04, 0x1c
        /*007e*/ 	.short	(.L_21 - .L_20)


	//   ....[0]....
.L_20:
        /*0080*/ 	.word	0x00000290


	//----- nvinfo : EIATTR_CBANK_PARAM_SIZE
	.align		4
.L_21:
        /*0084*/ 	.byte	0x03, 0x19
        /*0086*/ 	.short	0x0024


	//----- nvinfo : EIATTR_PARAM_CBANK
	.align		4
        /*0088*/ 	.byte	0x04, 0x0a
        /*008a*/ 	.short	(.L_23 - .L_22)
	.align		4
.L_22:
        /*008c*/ 	.word	index@(.nv.constant0._Z11wmma_kernelP6__halfS0_Pfiii)
        /*0090*/ 	.short	0x0380
        /*0092*/ 	.short	0x0024


	//----- nvinfo : EIATTR_SW_WAR
	.align		4
.L_23:
        /*0094*/ 	.byte	0x04, 0x36
        /*0096*/ 	.short	(.L_25 - .L_24)
.L_24:
        /*0098*/ 	.word	0x00000008
.L_25:


//--------------------- .nv.callgraph             --------------------------
	.section	.nv.callgraph,"",@"SHT_CUDA_CALLGRAPH"
	.align	4
	.sectionentsize	8
	.align		4
        /*0000*/ 	.word	0x00000000
	.align		4
        /*0004*/ 	.word	0xffffffff
	.align		4
        /*0008*/ 	.word	0x00000000
	.align		4
        /*000c*/ 	.word	0xfffffffe
	.align		4
        /*0010*/ 	.word	0x00000000
	.align		4
        /*0014*/ 	.word	0xfffffffd
	.align		4
        /*0018*/ 	.word	0x00000000
	.align		4
        /*001c*/ 	.word	0xfffffffc


//--------------------- .text._Z11wmma_kernelP6__halfS0_Pfiii --------------------------
	.section	.text._Z11wmma_kernelP6__halfS0_Pfiii,"ax",@progbits
	.align	128
        .global         _Z11wmma_kernelP6__halfS0_Pfiii
        .type           _Z11wmma_kernelP6__halfS0_Pfiii,@function
        .size           _Z11wmma_kernelP6__halfS0_Pfiii,(.L_x_1 - _Z11wmma_kernelP6__halfS0_Pfiii)
        .other          _Z11wmma_kernelP6__halfS0_Pfiii,@"STO_CUDA_ENTRY STV_DEFAULT"
_Z11wmma_kernelP6__halfS0_Pfiii:
.text._Z11wmma_kernelP6__halfS0_Pfiii:
[----:B------:R-:W-:Y:S01]  /*0000*/  LDC R1, c[0x0][0x37c] ;  /* 0x0000df00ff017b82 */ /* 0x000fe20000000800 */
[----:B------:R-:W0:Y:S07]  /*0010*/  S2R R2, SR_LANEID ;  /* 0x0000000000027919 */ /* 0x000e2e0000000000 */
[----:B------:R-:W1:Y:S01]  /*0020*/  LDC R11, c[0x0][0x39c] ;  /* 0x0000e700ff0b7b82 */ /* 0x000e620000000800 */
[----:B------:R-:W2:Y:S01]  /*0030*/  LDCU.128 UR8, c[0x0][0x380] ;  /* 0x00007000ff0877ac */ /* 0x000ea20008000c00 */
[----:B------:R-:W-:Y:S01]  /*0040*/  IMAD.MOV.U32 R3, RZ, RZ, RZ ;  /* 0x000000ffff037224 */ /* 0x000fe200078e00ff */
[----:B------:R-:W3:Y:S05]  /*0050*/  LDCU.64 UR4, c[0x0][0x358] ;  /* 0x00006b00ff0477ac */ /* 0x000eea0008000a00 */
[----:B------:R-:W4:Y:S01]  /*0060*/  LDC R7, c[0x0][0x3a0] ;  /* 0x0000e800ff077b82 */ /* 0x000f220000000800 */
[----:B------:R-:W5:Y:S01]  /*0070*/  LDCU.64 UR6, c[0x0][0x390] ;  /* 0x00007200ff0677ac */ /* 0x000f620008000a00 */
[----:B-1----:R-:W-:-:S02]  /*0080*/  SHF.R.U32.HI R0, RZ, 0x1, R11 ;  /* 0x00000001ff007819 */ /* 0x002fc4000001160b */
[----:B0-----:R-:W-:Y:S02]  /*0090*/  SHF.R.U32.HI R5, RZ, 0x2, R2 ;  /* 0x00000002ff057819 */ /* 0x001fe40000011602 */
[----:B------:R-:W-:Y:S02]  /*00a0*/  LOP3.LUT R2, R2, 0x3, RZ, 0xc0, !PT ;  /* 0x0000000302027812 */ /* 0x000fe400078ec0ff */
[----:B----4-:R-:W-:-:S03]  /*00b0*/  SHF.R.U32.HI R4, RZ, 0x1, R7 ;  /* 0x00000001ff047819 */ /* 0x010fc60000011607 */
[----:B------:R-:W-:-:S03]  /*00c0*/  IMAD.WIDE.U32 R14, R5, R0, R2 ;  /* 0x00000000050e7225 */ /* 0x000fc600078e0002 */
[----:B--2---:R-:W-:-:S04]  /*00d0*/  LEA R8, P0, R14, UR10, 0x2 ;  /* 0x0000000a0e087c11 */ /* 0x004fc8000f8010ff */
[----:B------:R-:W-:-:S03]  /*00e0*/  LEA.HI.X R9, R14, UR11, R15, 0x2, P0 ;  /* 0x0000000b0e097c11 */ /* 0x000fc600080f140f */
[----:B------:R-:W-:Y:S02]  /*00f0*/  IMAD.WIDE.U32 R10, R11, 0x10, R8 ;  /* 0x000000100b0a7825 */ /* 0x000fe400078e0008 */
[----:B---3--:R-:W2:Y:S04]  /*0100*/  LDG.E R16, desc[UR4][R8.64] ;  /* 0x0000000408107981 */ /* 0x008ea8000c1e1900 */
[----:B------:R-:W3:Y:S01]  /*0110*/  LDG.E R17, desc[UR4][R10.64] ;  /* 0x000000040a117981 */ /* 0x000ee2000c1e1900 */
[----:B------:R-:W-:-:S03]  /*0120*/  IMAD.WIDE.U32 R2, R5, R4, R2 ;  /* 0x0000000405027225 */ /* 0x000fc600078e0002 */
[----:B------:R-:W4:Y:S04]  /*0130*/  LDG.E R18, desc[UR4][R8.64+0x10] ;  /* 0x0000100408127981 */ /* 0x000f28000c1e1900 */
[----:B------:R-:W5:Y:S01]  /*0140*/  LDG.E R19, desc[UR4][R10.64+0x10] ;  /* 0x000010040a137981 */ /* 0x000f62000c1e1900 */
[----:B------:R-:W-:-:S04]  /*0150*/  LEA R12, P0, R2, UR8, 0x2 ;  /* 0x00000008020c7c11 */ /* 0x000fc8000f8010ff */
[----:B------:R-:W-:-:S03]  /*0160*/  LEA.HI.X R13, R2, UR9, R3, 0x2, P0 ;  /* 0x00000009020d7c11 */ /* 0x000fc600080f1403 */
[----:B------:R-:W-:Y:S02]  /*0170*/  IMAD.WIDE.U32 R2, R7, 0x10, R12 ;  /* 0x0000001007027825 */ /* 0x000fe400078e000c */
[----:B------:R-:W5:Y:S04]  /*0180*/  LDG.E R4, desc[UR4][R12.64] ;  /* 0x000000040c047981 */ /* 0x000f68000c1e1900 */
[----:B------:R-:W5:Y:S04]  /*0190*/  LDG.E R6, desc[UR4][R12.64+0x10] ;  /* 0x000010040c067981 */ /* 0x000f68000c1e1900 */
[----:B------:R-:W5:Y:S04]  /*01a0*/  LDG.E R5, desc[UR4][R2.64] ;  /* 0x0000000402057981 */ /* 0x000f68000c1e1900 */
[----:B------:R-:W5:Y:S04]  /*01b0*/  LDG.E R7, desc[UR4][R2.64+0x10] ;  /* 0x0000100402077981 */ /* 0x000f68000c1e1900 */
[----:B--2---:R-:W-:Y:S04]  /*01c0*/  MOVM.16.MT88 R16, R16 ;  /* 0x000000001010723a */ /* 0x004fe80000000000 */
[----:B---3--:R-:W0:Y:S04]  /*01d0*/  MOVM.16.MT88 R17, R17 ;  /* 0x000000001111723a */ /* 0x008e280000000000 */
[----:B----4-:R-:W-:Y:S04]  /*01e0*/  MOVM.16.MT88 R18, R18 ;  /* 0x000000001212723a */ /* 0x010fe80000000000 */
[----:B-----5:R-:W1:Y:S01]  /*01f0*/  MOVM.16.MT88 R19, R19 ;  /* 0x000000001313723a */ /* 0x020e620000000000 */
[C---:B0-----:R-:W-:Y:S08]  /*0200*/  HMMA.16816.F32 R8, R4.reuse, R16, RZ ;  /* 0x000000100408723c */ /* 0x041ff000000018ff */
[----:B-1----:R-:W-:Y:S01]  /*0210*/  HMMA.16816.F32 R20, R4, R18, RZ ;  /* 0x000000120414723c */ /* 0x002fe200000018ff */
[----:B------:R-:W-:-:S04]  /*0220*/  LEA R4, P0, R14, UR6, 0x3 ;  /* 0x000000060e047c11 */ /* 0x000fc8000f8018ff */
[----:B------:R-:W-:-:S03]  /*0230*/  LEA.HI.X R5, R14, UR7, R15, 0x3, P0 ;  /* 0x000000070e057c11 */ /* 0x000fc600080f1c0f */
[----:B------:R-:W-:-:S03]  /*0240*/  IMAD.WIDE.U32 R6, R0, 0x40, R4 ;  /* 0x0000004000067825 */ /* 0x000fc600078e0004 */
[----:B------:R-:W-:Y:S04]  /*0250*/  STG.E.64 desc[UR4][R4.64], R8 ;  /* 0x0000000804007986 */ /* 0x000fe8000c101b04 */
[----:B------:R-:W-:Y:S04]  /*0260*/  STG.E.64 desc[UR4][R6.64], R10 ;  /* 0x0000000a06007986 */ /* 0x000fe8000c101b04 */
[----:B------:R-:W-:Y:S04]  /*0270*/  STG.E.64 desc[UR4][R4.64+0x20], R20 ;  /* 0x0000201404007986 */ /* 0x000fe8000c101b04 */
[----:B------:R-:W-:Y:S01]  /*0280*/  STG.E.64 desc[UR4][R6.64+0x20], R22 ;  /* 0x0000201606007986 */ /* 0x000fe2000c101b04 */
[----:B------:R-:W-:Y:S05]  /*0290*/  EXIT ;  /* 0x000000000000794d */ /* 0x000fea0003800000 */
.L_x_0:
[----:B------:R-:W-:-:S00]  /*02a0*/  BRA `(.L_x_0) ;  /* 0xfffffffc00fc7947 */ /* 0x000fc0000383ffff */
[----:B------:R-:W-:-:S00]  /*02b0*/  NOP ;  /* 0x0000000000007918 */ /* 0x000fc00000000000 */
        /* <DEDUP_REMOVED lines=12> */
.L_x_1:


//--------------------- .nv.shared.reserved.0     --------------------------
	.section	.nv.shared.reserved.0,"aw",@nobits
	.weak		__nv_reservedSMEM_offset_0_alias
	.size		__nv_reservedSMEM_offset_0_alias, 0, 64
	.other		__nv_reservedSMEM_offset_0_alias,@"STO_CUDA_RESERVED_SHARED STV_DEFAULT"
__nv_reservedSMEM_offset_0_alias:
	.zero		0
	.zero		64


//--------------------- .nv.constant0._Z11wmma_kernelP6__halfS0_Pfiii --------------------------
	.section	.nv.constant0._Z11wmma_kernelP6__halfS0_Pfiii,"a",@progbits
	.sectionflags	@""
	.align	4
.nv.constant0._Z11wmma_kernelP6__halfS0_Pfiii:
	.zero		932


//--------------------- SYMBOLS --------------------------

	.type		.nv.reservedSmem.offset0,@object
	.size		.nv.reservedSmem.offset0,0x4
